//
// Generated by NVIDIA NVVM Compiler
//
// Compiler Build ID: CL-36424714
// Cuda compilation tools, release 13.0, V13.0.88
// Based on NVVM 20.0.0
//

.version 9.0
.target sm_100
.address_size 64

	// .globl	_Z11sobelKernelPKhPhii

.visible .entry _Z11sobelKernelPKhPhii(
	.param .u64 .ptr .align 1 _Z11sobelKernelPKhPhii_param_0,
	.param .u64 .ptr .align 1 _Z11sobelKernelPKhPhii_param_1,
	.param .u32 _Z11sobelKernelPKhPhii_param_2,
	.param .u32 _Z11sobelKernelPKhPhii_param_3
)
{
	.reg .pred 	%p<9>;
	.reg .b16 	%rs<6>;
	.reg .b32 	%r<42>;
	.reg .b32 	%f<3>;
	.reg .b64 	%rd<12>;

	ld.param.u64 	%rd1, [_Z11sobelKernelPKhPhii_param_0];
	ld.param.u64 	%rd2, [_Z11sobelKernelPKhPhii_param_1];
	ld.param.u32 	%r4, [_Z11sobelKernelPKhPhii_param_2];
	ld.param.u32 	%r5, [_Z11sobelKernelPKhPhii_param_3];
	mov.u32 	%r7, %ctaid.x;
	mov.u32 	%r8, %ntid.x;
	mov.u32 	%r9, %tid.x;
	mad.lo.s32 	%r10, %r7, %r8, %r9;
	mov.u32 	%r11, %ctaid.y;
	mov.u32 	%r12, %ntid.y;
	mov.u32 	%r13, %tid.y;
	mad.lo.s32 	%r14, %r11, %r12, %r13;
	setp.lt.s32 	%p1, %r10, 1;
	add.s32 	%r15, %r4, -1;
	setp.ge.s32 	%p2, %r10, %r15;
	or.pred  	%p3, %p1, %p2;
	setp.eq.s32 	%p4, %r14, 0;
	or.pred  	%p5, %p4, %p3;
	add.s32 	%r16, %r5, -1;
	setp.ge.s32 	%p6, %r14, %r16;
	or.pred  	%p7, %p5, %p6;
	@%p7 bra 	$L__BB0_2;
	cvta.to.global.u64 	%rd3, %rd2;
	cvta.to.global.u64 	%rd4, %rd1;
	mul.lo.s32 	%r17, %r4, %r14;
	add.s32 	%r18, %r17, %r10;
	sub.s32 	%r19, %r17, %r4;
	add.s32 	%r20, %r19, %r10;
	add.s32 	%r21, %r20, -1;
	cvt.s64.s32 	%rd5, %r21;
	add.s64 	%rd6, %rd4, %rd5;
	ld.global.u8 	%r22, [%rd6];
	ld.global.u8 	%rs1, [%rd6+1];
	mul.wide.u16 	%r23, %rs1, 2;
	ld.global.u8 	%r24, [%rd6+2];
	add.s32 	%r25, %r22, %r24;
	add.s32 	%r26, %r23, %r25;
	cvt.s64.s32 	%rd7, %r4;
	add.s64 	%rd8, %rd6, %rd7;
	ld.global.u8 	%rs2, [%rd8];
	mul.wide.u16 	%r27, %rs2, 2;
	ld.global.u8 	%rs3, [%rd8+2];
	mul.wide.u16 	%r28, %rs3, 2;
	add.s32 	%r29, %r27, %r22;
	add.s32 	%r30, %r28, %r24;
	add.s64 	%rd9, %rd8, %rd7;
	ld.global.u8 	%r31, [%rd9];
	sub.s32 	%r32, %r31, %r26;
	ld.global.u8 	%rs4, [%rd9+1];
	mul.wide.u16 	%r33, %rs4, 2;
	add.s32 	%r34, %r33, %r32;
	ld.global.u8 	%r35, [%rd9+2];
	add.s32 	%r36, %r29, %r31;
	add.s32 	%r37, %r30, %r35;
	sub.s32 	%r38, %r36, %r37;
	add.s32 	%r39, %r34, %r35;
	mul.lo.s32 	%r40, %r38, %r38;
	mad.lo.s32 	%r41, %r39, %r39, %r40;
	cvt.rn.f32.u32 	%f1, %r41;
	sqrt.rn.f32 	%f2, %f1;
	setp.ge.f32 	%p8, %f2, 0f42C80000;
	selp.s16 	%rs5, -1, 0, %p8;
	cvt.s64.s32 	%rd10, %r18;
	add.s64 	%rd11, %rd3, %rd10;
	st.global.u8 	[%rd11], %rs5;
$L__BB0_2:
	ret;

}
	// .globl	_Z10blueKernelPKhPhii
.visible .entry _Z10blueKernelPKhPhii(
	.param .u64 .ptr .align 1 _Z10blueKernelPKhPhii_param_0,
	.param .u64 .ptr .align 1 _Z10blueKernelPKhPhii_param_1,
	.param .u32 _Z10blueKernelPKhPhii_param_2,
	.param .u32 _Z10blueKernelPKhPhii_param_3
)
{
	.reg .pred 	%p<4>;
	.reg .b16 	%rs<6>;
	.reg .b32 	%r<15>;
	.reg .b64 	%rd<8>;

	ld.param.u64 	%rd1, [_Z10blueKernelPKhPhii_param_0];
	ld.param.u64 	%rd2, [_Z10blueKernelPKhPhii_param_1];
	ld.param.u32 	%r3, [_Z10blueKernelPKhPhii_param_2];
	ld.param.u32 	%r4, [_Z10blueKernelPKhPhii_param_3];
	mov.u32 	%r6, %ctaid.x;
	mov.u32 	%r7, %ntid.x;
	mov.u32 	%r8, %tid.x;
	mad.lo.s32 	%r1, %r6, %r7, %r8;
	mov.u32 	%r9, %ctaid.y;
	mov.u32 	%r10, %ntid.y;
	mov.u32 	%r11, %tid.y;
	mad.lo.s32 	%r12, %r9, %r10, %r11;
	setp.ge.s32 	%p1, %r1, %r3;
	setp.ge.s32 	%p2, %r12, %r4;
	or.pred  	%p3, %p1, %p2;
	@%p3 bra 	$L__BB1_2;
	cvta.to.global.u64 	%rd3, %rd1;
	cvta.to.global.u64 	%rd4, %rd2;
	mad.lo.s32 	%r13, %r3, %r12, %r1;
	mul.lo.s32 	%r14, %r13, 3;
	cvt.s64.s32 	%rd5, %r14;
	add.s64 	%rd6, %rd3, %rd5;
	ld.global.u8 	%rs1, [%rd6];
	ld.global.u8 	%rs2, [%rd6+1];
	ld.global.u8 	%rs3, [%rd6+2];
	add.s16 	%rs4, %rs3, 100;
	min.u16 	%rs5, %rs4, 255;
	add.s64 	%rd7, %rd4, %rd5;
	st.global.u8 	[%rd7], %rs1;
	st.global.u8 	[%rd7+1], %rs2;
	st.global.u8 	[%rd7+2], %rs5;
$L__BB1_2:
	ret;

}


// ===== COMPILED SASS (sm_100) =====

	.target	sm_100

	.elftype	@"ET_EXEC"


//--------------------- .note.nv.tkinfo           --------------------------
	.section	.note.nv.tkinfo,"",@"SHT_NOTE"
	.sectionflags	@"SHF_NOTE_NV_TKINFO"
	.tkinfo
        /*0018*/ 	.word	0x00000002
        /*0030*/ 	.string	""
        /*0030*/ 	.string	"ptxas"
        /*0030*/ 	.string	"Cuda compilation tools, release 13.0, V13.0.88"
        /*0030*/ 	.string	"Build cuda_13.0.r13.0/compiler.36424714_0"
        /*0030*/ 	.string	"-arch sm_100 -m 64 "



//--------------------- .note.nv.cuinfo           --------------------------
	.section	.note.nv.cuinfo,"",@"SHT_NOTE"
	.sectionflags	@"SHF_NOTE_NV_CUINFO"
        /*0018*/ 	.short	0x0002
        /*001a*/ 	.short	0x0064
        /*001c*/ 	.short	0x0082
	.zero		2


//--------------------- .nv.info                  --------------------------
	.section	.nv.info,"",@"SHT_CUDA_INFO"
	.align	4


	//----- nvinfo : EIATTR_REGCOUNT
	.align		4
        /*0000*/ 	.byte	0x04, 0x2f
        /*0002*/ 	.short	(.L_1 - .L_0)
	.align		4
.L_0:
        /*0004*/ 	.word	index@(_Z11sobelKernelPKhPhii)
        /*0008*/ 	.word	0x00000015


	//----- nvinfo : EIATTR_FRAME_SIZE
	.align		4
.L_1:
        /*000c*/ 	.byte	0x04, 0x11
        /*000e*/ 	.short	(.L_3 - .L_2)
	.align		4
.L_2:
        /*0010*/ 	.word	index@($__internal_0_$__cuda_sm20_sqrt_rn_f32_slowpath)
        /*0014*/ 	.word	0x00000000


	//----- nvinfo : EIATTR_FRAME_SIZE
	.align		4
.L_3:
        /*0018*/ 	.byte	0x04, 0x11
        /*001a*/ 	.short	(.L_5 - .L_4)
	.align		4
.L_4:
        /*001c*/ 	.word	index@(_Z11sobelKernelPKhPhii)
        /*0020*/ 	.word	0x00000000


	//----- nvinfo : EIATTR_REGCOUNT
	.align		4
.L_5:
        /*0024*/ 	.byte	0x04, 0x2f
        /*0026*/ 	.short	(.L_7 - .L_6)
	.align		4
.L_6:
        /*0028*/ 	.word	index@(_Z10blueKernelPKhPhii)
        /*002c*/ 	.word	0x0000000c


	//----- nvinfo : EIATTR_FRAME_SIZE
	.align		4
.L_7:
        /*0030*/ 	.byte	0x04, 0x11
        /*0032*/ 	.short	(.L_9 - .L_8)
	.align		4
.L_8:
        /*0034*/ 	.word	index@(_Z10blueKernelPKhPhii)
        /*0038*/ 	.word	0x00000000


	//----- nvinfo : EIATTR_MIN_STACK_SIZE
	.align		4
.L_9:
        /*003c*/ 	.byte	0x04, 0x12
        /*003e*/ 	.short	(.L_11 - .L_10)
	.align		4
.L_10:
        /*0040*/ 	.word	index@(_Z10blueKernelPKhPhii)
        /*0044*/ 	.word	0x00000000


	//----- nvinfo : EIATTR_MIN_STACK_SIZE
	.align		4
.L_11:
        /*0048*/ 	.byte	0x04, 0x12
        /*004a*/ 	.short	(.L_13 - .L_12)
	.align		4
.L_12:
        /*004c*/ 	.word	index@(_Z11sobelKernelPKhPhii)
        /*0050*/ 	.word	0x00000000
.L_13:


//--------------------- .nv.compat                --------------------------
	.section	.nv.compat,"",@"SHT_CUDA_COMPAT_INFO"
	.align	4
        /*0000*/ 	.byte	0x02, 0x09, 0x00, 0x00, 0x02, 0x02, 0x01, 0x00, 0x02, 0x05, 0x05, 0x00, 0x03, 0x07, 0x01, 0x01
        /*0010*/ 	.byte	0x02, 0x03, 0x00, 0x00, 0x02, 0x06, 0x01, 0x00, 0x04, 0x0b, 0x08, 0x00, 0x01, 0x00, 0x00, 0x00
        /*0020*/ 	.byte	0x00, 0x00, 0x00, 0x00


//--------------------- .nv.info._Z10blueKernelPKhPhii --------------------------
	.section	.nv.info._Z10blueKernelPKhPhii,"",@"SHT_CUDA_INFO"
	.sectionflags	@""
	.align	4


	//----- nvinfo : EIATTR_CUDA_API_VERSION
	.align		4
        /*0000*/ 	.byte	0x04, 0x37
        /*0002*/ 	.short	(.L_15 - .L_14)
.L_14:
        /*0004*/ 	.word	0x00000082


	//----- nvinfo : EIATTR_KPARAM_INFO
	.align		4
.L_15:
        /*0008*/ 	.byte	0x04, 0x17
        /*000a*/ 	.short	(.L_17 - .L_16)
.L_16:
        /*000c*/ 	.word	0x00000000
        /*0010*/ 	.short	0x0003
        /*0012*/ 	.short	0x0014
        /*0014*/ 	.byte	0x00, 0xf0, 0x11, 0x00


	//----- nvinfo : EIATTR_KPARAM_INFO
	.align		4
.L_17:
        /*0018*/ 	.byte	0x04, 0x17
        /*001a*/ 	.short	(.L_19 - .L_18)
.L_18:
        /*001c*/ 	.word	0x00000000
        /*0020*/ 	.short	0x0002
        /*0022*/ 	.short	0x0010
        /*0024*/ 	.byte	0x00, 0xf0, 0x11, 0x00


	//----- nvinfo : EIATTR_KPARAM_INFO
	.align		4
.L_19:
        /*0028*/ 	.byte	0x04, 0x17
        /*002a*/ 	.short	(.L_21 - .L_20)
.L_20:
        /*002c*/ 	.word	0x00000000
        /*0030*/ 	.short	0x0001
        /*0032*/ 	.short	0x0008
        /*0034*/ 	.byte	0x00, 0xf5, 0x21, 0x00


	//----- nvinfo : EIATTR_KPARAM_INFO
	.align		4
.L_21:
        /*0038*/ 	.byte	0x04, 0x17
        /*003a*/ 	.short	(.L_23 - .L_22)
.L_22:
        /*003c*/ 	.word	0x00000000
        /*0040*/ 	.short	0x0000
        /*0042*/ 	.short	0x0000
        /*0044*/ 	.byte	0x00, 0xf5, 0x21, 0x00


	//----- nvinfo : EIATTR_SPARSE_MMA_MASK
	.align		4
.L_23:
        /*0048*/ 	.byte	0x03, 0x50
        /*004a*/ 	.short	0x0000


	//----- nvinfo : EIATTR_MAXREG_COUNT
	.align		4
        /*004c*/ 	.byte	0x03, 0x1b
        /*004e*/ 	.short	0x00ff


	//----- nvinfo : EIATTR_MERCURY_ISA_VERSION
	.align		4
        /*0050*/ 	.byte	0x03, 0x5f
        /*0052*/ 	.short	0x0101


	//----- nvinfo : EIATTR_VRC_CTA_INIT_COUNT
	.align		4
        /*0054*/ 	.byte	0x02, 0x4a
	.zero		1
	.zero		1


	//----- nvinfo : EIATTR_EXIT_INSTR_OFFSETS
	.align		4
        /*0058*/ 	.byte	0x04, 0x1c
        /*005a*/ 	.short	(.L_25 - .L_24)


	//   ....[0]....
.L_24:
        /*005c*/ 	.word	0x000000c0


	//   ....[1]....
        /*0060*/ 	.word	0x000001e0


	//----- nvinfo : EIATTR_CBANK_PARAM_SIZE
	.align		4
.L_25:
        /*0064*/ 	.byte	0x03, 0x19
        /*0066*/ 	.short	0x0018


	//----- nvinfo : EIATTR_PARAM_CBANK
	.align		4
        /*0068*/ 	.byte	0x04, 0x0a
        /*006a*/ 	.short	(.L_27 - .L_26)
	.align		4
.L_26:
        /*006c*/ 	.word	index@(.nv.constant0._Z10blueKernelPKhPhii)
        /*0070*/ 	.short	0x0380
        /*0072*/ 	.short	0x0018


	//----- nvinfo : EIATTR_SW_WAR
	.align		4
.L_27:
        /*0074*/ 	.byte	0x04, 0x36
        /*0076*/ 	.short	(.L_29 - .L_28)
.L_28:
        /*0078*/ 	.word	0x00000008
.L_29:


//--------------------- .nv.info._Z11sobelKernelPKhPhii --------------------------
	.section	.nv.info._Z11sobelKernelPKhPhii,"",@"SHT_CUDA_INFO"
	.sectionflags	@""
	.align	4


	//----- nvinfo : EIATTR_CUDA_API_VERSION
	.align		4
        /*0000*/ 	.byte	0x04, 0x37
        /*0002*/ 	.short	(.L_31 - .L_30)
.L_30:
        /*0004*/ 	.word	0x00000082


	//----- nvinfo : EIATTR_KPARAM_INFO
	.align		4
.L_31:
        /*0008*/ 	.byte	0x04, 0x17
        /*000a*/ 	.short	(.L_33 - .L_32)
.L_32:
        /*000c*/ 	.word	0x00000000
        /*0010*/ 	.short	0x0003
        /*0012*/ 	.short	0x0014
        /*0014*/ 	.byte	0x00, 0xf0, 0x11, 0x00


	//----- nvinfo : EIATTR_KPARAM_INFO
	.align		4
.L_33:
        /*0018*/ 	.byte	0x04, 0x17
        /*001a*/ 	.short	(.L_35 - .L_34)
.L_34:
        /*001c*/ 	.word	0x00000000
        /*0020*/ 	.short	0x0002
        /*0022*/ 	.short	0x0010
        /*0024*/ 	.byte	0x00, 0xf0, 0x11, 0x00


	//----- nvinfo : EIATTR_KPARAM_INFO
	.align		4
.L_35:
        /*0028*/ 	.byte	0x04, 0x17
        /*002a*/ 	.short	(.L_37 - .L_36)
.L_36:
        /*002c*/ 	.word	0x00000000
        /*0030*/ 	.short	0x0001
        /*0032*/ 	.short	0x0008
        /*0034*/ 	.byte	0x00, 0xf5, 0x21, 0x00


	//----- nvinfo : EIATTR_KPARAM_INFO
	.align		4
.L_37:
        /*0038*/ 	.byte	0x04, 0x17
        /*003a*/ 	.short	(.L_39 - .L_38)
.L_38:
        /*003c*/ 	.word	0x00000000
        /*0040*/ 	.short	0x0000
        /*0042*/ 	.short	0x0000
        /*0044*/ 	.byte	0x00, 0xf5, 0x21, 0x00


	//----- nvinfo : EIATTR_SPARSE_MMA_MASK
	.align		4
.L_39:
        /*0048*/ 	.byte	0x03, 0x50
        /*004a*/ 	.short	0x0000


	//----- nvinfo : EIATTR_MAXREG_COUNT
	.align		4
        /*004c*/ 	.byte	0x03, 0x1b
        /*004e*/ 	.short	0x00ff


	//----- nvinfo : EIATTR_MERCURY_ISA_VERSION
	.align		4
        /*0050*/ 	.byte	0x03, 0x5f
        /*0052*/ 	.short	0x0101


	//----- nvinfo : EIATTR_VRC_CTA_INIT_COUNT
	.align		4
        /*0054*/ 	.byte	0x02, 0x4a
	.zero		1
	.zero		1


	//----- nvinfo : EIATTR_EXIT_INSTR_OFFSETS
	.align		4
        /*0058*/ 	.byte	0x04, 0x1c
        /*005a*/ 	.short	(.L_41 - .L_40)


	//   ....[0]....
.L_40:
        /*005c*/ 	.word	0x00000100


	//   ....[1]....
        /*0060*/ 	.word	0x00000440


	//----- nvinfo : EIATTR_CRS_STACK_SIZE
	.align		4
.L_41:
        /*0064*/ 	.byte	0x04, 0x1e
        /*0066*/ 	.short	(.L_43 - .L_42)
.L_42:
        /*0068*/ 	.word	0x00000000


	//----- nvinfo : EIATTR_CBANK_PARAM_SIZE
	.align		4
.L_43:
        /*006c*/ 	.byte	0x03, 0x19
        /*006e*/ 	.short	0x0018


	//----- nvinfo : EIATTR_PARAM_CBANK
	.align		4
        /*0070*/ 	.byte	0x04, 0x0a
        /*0072*/ 	.short	(.L_45 - .L_44)
	.align		4
.L_44:
        /*0074*/ 	.word	index@(.nv.constant0._Z11sobelKernelPKhPhii)
        /*0078*/ 	.short	0x0380
        /*007a*/ 	.short	0x0018


	//----- nvinfo : EIATTR_SW_WAR
	.align		4
.L_45:
        /*007c*/ 	.byte	0x04, 0x36
        /*007e*/ 	.short	(.L_47 - .L_46)
.L_46:
        /*0080*/ 	.word	0x00000008
.L_47:


//--------------------- .nv.callgraph             --------------------------
	.section	.nv.callgraph,"",@"SHT_CUDA_CALLGRAPH"
	.align	4
	.sectionentsize	8
	.align		4
        /*0000*/ 	.word	0x00000000
	.align		4
        /*0004*/ 	.word	0xffffffff
	.align		4
        /*0008*/ 	.word	0x00000000
	.align		4
        /*000c*/ 	.word	0xfffffffe
	.align		4
        /*0010*/ 	.word	0x00000000
	.align		4
        /*0014*/ 	.word	0xfffffffd
	.align		4
        /*0018*/ 	.word	0x00000000
	.align		4
        /*001c*/ 	.word	0xfffffffc


//--------------------- .text._Z10blueKernelPKhPhii --------------------------
	.section	.text._Z10blueKernelPKhPhii,"ax",@progbits
	.align	128
        .global         _Z10blueKernelPKhPhii
        .type           _Z10blueKernelPKhPhii,@function
        .size           _Z10blueKernelPKhPhii,(.L_x_7 - _Z10blueKernelPKhPhii)
        .other          _Z10blueKernelPKhPhii,@"STO_CUDA_ENTRY STV_DEFAULT"
_Z10blueKernelPKhPhii:
.text._Z10blueKernelPKhPhii:
[----:B------:R-:W-:Y:S01]  /*0000*/  LDC R1, c[0x0][0x37c] ;  /* 0x0000df00ff017b82 */ /* 0x000fe20000000800 */
[----:B------:R-:W0:Y:S07]  /*0010*/  S2R R2, SR_TID.Y ;  /* 0x0000000000027919 */ /* 0x000e2e0000002200 */
[----:B------:R-:W1:Y:S01]  /*0020*/  LDC R0, c[0x0][0x360] ;  /* 0x0000d800ff007b82 */ /* 0x000e620000000800 */
[----:B------:R-:W2:Y:S01]  /*0030*/  LDCU.64 UR6, c[0x0][0x390] ;  /* 0x00007200ff0677ac */ /* 0x000ea20008000a00 */
[----:B------:R-:W1:Y:S06]  /*0040*/  S2R R5, SR_TID.X ;  /* 0x0000000000057919 */ /* 0x000e6c0000002100 */
[----:B------:R-:W0:Y:S08]  /*0050*/  S2UR UR5, SR_CTAID.Y ;  /* 0x00000000000579c3 */ /* 0x000e300000002600 */
[----:B------:R-:W0:Y:S08]  /*0060*/  LDC R3, c[0x0][0x364] ;  /* 0x0000d900ff037b82 */ /* 0x000e300000000800 */
[----:B------:R-:W1:Y:S01]  /*0070*/  S2UR UR4, SR_CTAID.X ;  /* 0x00000000000479c3 */ /* 0x000e620000002500 */
[----:B0-----:R-:W-:-:S05]  /*0080*/  IMAD R3, R3, UR5, R2 ;  /* 0x0000000503037c24 */ /* 0x001fca000f8e0202 */
[----:B--2---:R-:W-:Y:S01]  /*0090*/  ISETP.GE.AND P0, PT, R3, UR7, PT ;  /* 0x0000000703007c0c */ /* 0x004fe2000bf06270 */
[----:B-1----:R-:W-:-:S05]  /*00a0*/  IMAD R0, R0, UR4, R5 ;  /* 0x0000000400007c24 */ /* 0x002fca000f8e0205 */
[----:B------:R-:W-:-:S13]  /*00b0*/  ISETP.GE.OR P0, PT, R0, UR6, P0 ;  /* 0x0000000600007c0c */ /* 0x000fda0008706670 */
[----:B------:R-:W-:Y:S05]  /*00c0*/  @P0 EXIT ;  /* 0x000000000000094d */ /* 0x000fea0003800000 */
[----:B------:R-:W0:Y:S01]  /*00d0*/  LDCU.128 UR8, c[0x0][0x380] ;  /* 0x00007000ff0877ac */ /* 0x000e220008000c00 */
[----:B------:R-:W-:Y:S01]  /*00e0*/  IMAD R0, R3, UR6, R0 ;  /* 0x0000000603007c24 */ /* 0x000fe2000f8e0200 */
[----:B------:R-:W1:Y:S03]  /*00f0*/  LDCU.64 UR4, c[0x0][0x358] ;  /* 0x00006b00ff0477ac */ /* 0x000e660008000a00 */
[----:B------:R-:W-:-:S05]  /*0100*/  IMAD R0, R0, 0x3, RZ ;  /* 0x0000000300007824 */ /* 0x000fca00078e02ff */
[----:B------:R-:W-:Y:S02]  /*0110*/  SHF.R.S32.HI R5, RZ, 0x1f, R0 ;  /* 0x0000001fff057819 */ /* 0x000fe40000011400 */
[----:B0-----:R-:W-:-:S04]  /*0120*/  IADD3 R2, P0, PT, R0, UR8, RZ ;  /* 0x0000000800027c10 */ /* 0x001fc8000ff1e0ff */
[----:B------:R-:W-:-:S05]  /*0130*/  IADD3.X R3, PT, PT, R5, UR9, RZ, P0, !PT ;  /* 0x0000000905037c10 */ /* 0x000fca00087fe4ff */
[----:B-1----:R-:W2:Y:S04]  /*0140*/  LDG.E.U8 R4, desc[UR4][R2.64+0x2] ;  /* 0x0000020402047981 */ /* 0x002ea8000c1e1100 */
[----:B------:R-:W3:Y:S04]  /*0150*/  LDG.E.U8 R7, desc[UR4][R2.64] ;  /* 0x0000000402077981 */ /* 0x000ee8000c1e1100 */
[----:B------:R-:W4:Y:S01]  /*0160*/  LDG.E.U8 R9, desc[UR4][R2.64+0x1] ;  /* 0x0000010402097981 */ /* 0x000f22000c1e1100 */
[----:B--2---:R-:W-:Y:S01]  /*0170*/  VIADD R6, R4, 0x64 ;  /* 0x0000006404067836 */ /* 0x004fe20000000000 */
[----:B------:R-:W-:-:S04]  /*0180*/  IADD3 R4, P0, PT, R0, UR10, RZ ;  /* 0x0000000a00047c10 */ /* 0x000fc8000ff1e0ff */
[----:B------:R-:W-:Y:S02]  /*0190*/  VIMNMX.U16x2 R6, PT, PT, R6, 0xff00ff, PT ;  /* 0x00ff00ff06067848 */ /* 0x000fe40003fe0200 */
[----:B------:R-:W-:-:S05]  /*01a0*/  IADD3.X R5, PT, PT, R5, UR11, RZ, P0, !PT ;  /* 0x0000000b05057c10 */ /* 0x000fca00087fe4ff */
[----:B---3--:R-:W-:Y:S04]  /*01b0*/  STG.E.U8 desc[UR4][R4.64], R7 ;  /* 0x0000000704007986 */ /* 0x008fe8000c101104 */
[----:B----4-:R-:W-:Y:S04]  /*01c0*/  STG.E.U8 desc[UR4][R4.64+0x1], R9 ;  /* 0x0000010904007986 */ /* 0x010fe8000c101104 */
[----:B------:R-:W-:Y:S01]  /*01d0*/  STG.E.U8 desc[UR4][R4.64+0x2], R6 ;  /* 0x0000020604007986 */ /* 0x000fe2000c101104 */
[----:B------:R-:W-:Y:S05]  /*01e0*/  EXIT ;  /* 0x000000000000794d */ /* 0x000fea0003800000 */
.L_x_0:
[----:B------:R-:W-:-:S00]  /*01f0*/  BRA `(.L_x_0) ;  /* 0xfffffffc00fc7947 */ /* 0x000fc0000383ffff */
[----:B------:R-:W-:-:S00]  /*0200*/  NOP ;  /* 0x0000000000007918 */ /* 0x000fc00000000000 */
[----:B------:R-:W-:-:S00]  /*0210*/  NOP ;  /* 0x0000000000007918 */ /* 0x000fc00000000000 */
[----:B------:R-:W-:-:S00]  /*0220*/  NOP ;  /* 0x0000000000007918 */ /* 0x000fc00000000000 */
[----:B------:R-:W-:-:S00]  /*0230*/  NOP ;  /* 0x0000000000007918 */ /* 0x000fc00000000000 */
[----:B------:R-:W-:-:S00]  /*0240*/  NOP ;  /* 0x0000000000007918 */ /* 0x000fc00000000000 */
[----:B------:R-:W-:-:S00]  /*0250*/  NOP ;  /* 0x0000000000007918 */ /* 0x000fc00000000000 */
[----:B------:R-:W-:-:S00]  /*0260*/  NOP ;  /* 0x0000000000007918 */ /* 0x000fc00000000000 */
[----:B------:R-:W-:-:S00]  /*0270*/  NOP ;  /* 0x0000000000007918 */ /* 0x000fc00000000000 */
.L_x_7:


//--------------------- .text._Z11sobelKernelPKhPhii --------------------------
	.section	.text._Z11sobelKernelPKhPhii,"ax",@progbits
	.align	128
        .global         _Z11sobelKernelPKhPhii
        .type           _Z11sobelKernelPKhPhii,@function
        .size           _Z11sobelKernelPKhPhii,(.L_x_6 - _Z11sobelKernelPKhPhii)
        .other          _Z11sobelKernelPKhPhii,@"STO_CUDA_ENTRY STV_DEFAULT"
_Z11sobelKernelPKhPhii:
.text._Z11sobelKernelPKhPhii:
[----:B------:R-:W-:Y:S01]  /*0000*/  LDC R1, c[0x0][0x37c] ;  /* 0x0000df00ff017b82 */ /* 0x000fe20000000800 */
[----:B------:R-:W0:Y:S07]  /*0010*/  S2R R0, SR_TID.X ;  /* 0x0000000000007919 */ /* 0x000e2e0000002100 */
[----:B------:R-:W0:Y:S01]  /*0020*/  S2UR UR4, SR_CTAID.X ;  /* 0x00000000000479c3 */ /* 0x000e220000002500 */
[----:B------:R-:W1:Y:S07]  /*0030*/  S2R R4, SR_TID.Y ;  /* 0x0000000000047919 */ /* 0x000e6e0000002200 */
[----:B------:R-:W0:Y:S08]  /*0040*/  LDC R5, c[0x0][0x360] ;  /* 0x0000d800ff057b82 */ /* 0x000e300000000800 */
[----:B------:R-:W2:Y:S08]  /*0050*/  LDC.64 R2, c[0x0][0x390] ;  /* 0x0000e400ff027b82 */ /* 0x000eb00000000a00 */
[----:B------:R-:W1:Y:S08]  /*0060*/  S2UR UR5, SR_CTAID.Y ;  /* 0x00000000000579c3 */ /* 0x000e700000002600 */
[----:B------:R-:W1:Y:S01]  /*0070*/  LDC R7, c[0x0][0x364] ;  /* 0x0000d900ff077b82 */ /* 0x000e620000000800 */
[----:B0-----:R-:W-:-:S02]  /*0080*/  IMAD R5, R5, UR4, R0 ;  /* 0x0000000405057c24 */ /* 0x001fc4000f8e0200 */
[----:B--2---:R-:W-:-:S05]  /*0090*/  VIADD R0, R2, 0xffffffff ;  /* 0xffffffff02007836 */ /* 0x004fca0000000000 */
[----:B------:R-:W-:Y:S01]  /*00a0*/  ISETP.GE.AND P0, PT, R5, R0, PT ;  /* 0x000000000500720c */ /* 0x000fe20003f06270 */
[----:B------:R-:W-:-:S03]  /*00b0*/  VIADD R0, R3, 0xffffffff ;  /* 0xffffffff03007836 */ /* 0x000fc60000000000 */
[----:B------:R-:W-:Y:S01]  /*00c0*/  ISETP.LT.OR P0, PT, R5, 0x1, P0 ;  /* 0x000000010500780c */ /* 0x000fe20000701670 */
[----:B-1----:R-:W-:-:S05]  /*00d0*/  IMAD R7, R7, UR5, R4 ;  /* 0x0000000507077c24 */ /* 0x002fca000f8e0204 */
[----:B------:R-:W-:-:S04]  /*00e0*/  ISETP.EQ.OR P0, PT, R7, RZ, P0 ;  /* 0x000000ff0700720c */ /* 0x000fc80000702670 */
[----:B------:R-:W-:-:S13]  /*00f0*/  ISETP.GE.OR P0, PT, R7, R0, P0 ;  /* 0x000000000700720c */ /* 0x000fda0000706670 */
[----:B------:R-:W-:Y:S05]  /*0100*/  @P0 EXIT ;  /* 0x000000000000094d */ /* 0x000fea0003800000 */
[----:B------:R-:W0:Y:S01]  /*0110*/  LDCU.64 UR6, c[0x0][0x380] ;  /* 0x00007000ff0677ac */ /* 0x000e220008000a00 */
[--C-:B------:R-:W-:Y:S01]  /*0120*/  IMAD R0, R7, R2, -R2.reuse ;  /* 0x0000000207007224 */ /* 0x100fe200078e0a02 */
[----:B------:R-:W-:Y:S01]  /*0130*/  SHF.R.S32.HI R3, RZ, 0x1f, R2 ;  /* 0x0000001fff037819 */ /* 0x000fe20000011402 */
[----:B------:R-:W1:Y:S03]  /*0140*/  LDCU.64 UR4, c[0x0][0x358] ;  /* 0x00006b00ff0477ac */ /* 0x000e660008000a00 */
[----:B------:R-:W-:-:S04]  /*0150*/  IADD3 R0, PT, PT, R0, -0x1, R5 ;  /* 0xffffffff00007810 */ /* 0x000fc80007ffe005 */
[----:B0-----:R-:W-:-:S04]  /*0160*/  IADD3 R8, P0, PT, R0, UR6, RZ ;  /* 0x0000000600087c10 */ /* 0x001fc8000ff1e0ff */
[----:B------:R-:W-:Y:S02]  /*0170*/  LEA.HI.X.SX32 R9, R0, UR7, 0x1, P0 ;  /* 0x0000000700097c11 */ /* 0x000fe400080f0eff */
[----:B------:R-:W-:-:S03]  /*0180*/  IADD3 R12, P0, PT, R8, R2, RZ ;  /* 0x00000002080c7210 */ /* 0x000fc60007f1e0ff */
[----:B-1----:R-:W2:Y:S01]  /*0190*/  LDG.E.U8 R0, desc[UR4][R8.64] ;  /* 0x0000000408007981 */ /* 0x002ea2000c1e1100 */
[C---:B------:R-:W-:Y:S02]  /*01a0*/  IADD3.X R13, PT, PT, R3.reuse, R9, RZ, P0, !PT ;  /* 0x00000009030d7210 */ /* 0x040fe400007fe4ff */
[-C--:B------:R-:W-:Y:S01]  /*01b0*/  IADD3 R10, P0, PT, R12, R2.reuse, RZ ;  /* 0x000000020c0a7210 */ /* 0x080fe20007f1e0ff */
[----:B------:R-:W2:Y:S04]  /*01c0*/  LDG.E.U8 R15, desc[UR4][R8.64+0x2] ;  /* 0x00000204080f7981 */ /* 0x000ea8000c1e1100 */
[----:B------:R-:W-:Y:S01]  /*01d0*/  IMAD.X R11, R3, 0x1, R13, P0 ;  /* 0x00000001030b7824 */ /* 0x000fe200000e060d */
[----:B------:R-:W3:Y:S04]  /*01e0*/  LDG.E.U8 R6, desc[UR4][R12.64+0x2] ;  /* 0x000002040c067981 */ /* 0x000ee8000c1e1100 */
[----:B------:R-:W4:Y:S04]  /*01f0*/  LDG.E.U8 R3, desc[UR4][R8.64+0x1] ;  /* 0x0000010408037981 */ /* 0x000f28000c1e1100 */
[----:B------:R-:W5:Y:S04]  /*0200*/  LDG.E.U8 R17, desc[UR4][R12.64] ;  /* 0x000000040c117981 */ /* 0x000f68000c1e1100 */
[----:B------:R-:W5:Y:S04]  /*0210*/  LDG.E.U8 R18, desc[UR4][R10.64+0x2] ;  /* 0x000002040a127981 */ /* 0x000f68000c1e1100 */
[----:B------:R-:W5:Y:S04]  /*0220*/  LDG.E.U8 R14, desc[UR4][R10.64] ;  /* 0x000000040a0e7981 */ /* 0x000f68000c1e1100 */
[----:B------:R-:W5:Y:S01]  /*0230*/  LDG.E.U8 R16, desc[UR4][R10.64+0x1] ;  /* 0x000001040a107981 */ /* 0x000f62000c1e1100 */
[----:B------:R-:W-:Y:S01]  /*0240*/  BSSY.RECONVERGENT B0, `(.L_x_1) ;  /* 0x0000019000007945 */ /* 0x000fe20003800200 */
[----:B------:R-:W-:Y:S01]  /*0250*/  IMAD R5, R7, R2, R5 ;  /* 0x0000000207057224 */ /* 0x000fe200078e0205 */
[----:B--2---:R-:W-:-:S02]  /*0260*/  IADD3 R4, PT, PT, R0, R15, RZ ;  /* 0x0000000f00047210 */ /* 0x004fc40007ffe0ff */
[----:B---3--:R-:W-:-:S03]  /*0270*/  LEA R6, R6, R15, 0x1 ;  /* 0x0000000f06067211 */ /* 0x008fc600078e08ff */
[----:B----4-:R-:W-:Y:S02]  /*0280*/  IMAD R3, R3, 0x2, R4 ;  /* 0x0000000203037824 */ /* 0x010fe400078e0204 */
[----:B-----5:R-:W-:Y:S02]  /*0290*/  IMAD R17, R17, 0x2, R0 ;  /* 0x0000000211117824 */ /* 0x020fe400078e0200 */
[----:B------:R-:W-:Y:S01]  /*02a0*/  IMAD.IADD R6, R6, 0x1, R18 ;  /* 0x0000000106067824 */ /* 0x000fe200078e0212 */
[----:B------:R-:W-:-:S04]  /*02b0*/  IADD3 R3, PT, PT, -R3, R14, RZ ;  /* 0x0000000e03037210 */ /* 0x000fc80007ffe1ff */
[----:B------:R-:W-:Y:S02]  /*02c0*/  IADD3 R6, PT, PT, -R6, R17, R14 ;  /* 0x0000001106067210 */ /* 0x000fe40007ffe10e */
[----:B------:R-:W-:-:S03]  /*02d0*/  LEA R3, R16, R3, 0x1 ;  /* 0x0000000310037211 */ /* 0x000fc600078e08ff */
[----:B------:R-:W-:Y:S02]  /*02e0*/  IMAD R6, R6, R6, RZ ;  /* 0x0000000606067224 */ /* 0x000fe400078e02ff */
[----:B------:R-:W-:-:S04]  /*02f0*/  IMAD.IADD R3, R3, 0x1, R18 ;  /* 0x0000000103037824 */ /* 0x000fc800078e0212 */
[----:B------:R-:W-:-:S05]  /*0300*/  IMAD R6, R3, R3, R6 ;  /* 0x0000000303067224 */ /* 0x000fca00078e0206 */
[----:B------:R-:W-:-:S04]  /*0310*/  I2FP.F32.U32 R0, R6 ;  /* 0x0000000600007245 */ /* 0x000fc80000201000 */
[----:B------:R-:W-:Y:S01]  /*0320*/  IADD3 R4, PT, PT, R0, -0xd000000, RZ ;  /* 0xf300000000047810 */ /* 0x000fe20007ffe0ff */
[----:B------:R0:W1:Y:S03]  /*0330*/  MUFU.RSQ R3, R0 ;  /* 0x0000000000037308 */ /* 0x0000660000001400 */
[----:B------:R-:W-:-:S13]  /*0340*/  ISETP.GT.U32.AND P0, PT, R4, 0x727fffff, PT ;  /* 0x727fffff0400780c */ /* 0x000fda0003f04070 */
[----:B0-----:R-:W-:Y:S05]  /*0350*/  @!P0 BRA `(.L_x_2) ;  /* 0x00000000000c8947 */ /* 0x001fea0003800000 */
[----:B------:R-:W-:-:S07]  /*0360*/  MOV R9, 0x380 ;  /* 0x0000038000097802 */ /* 0x000fce0000000f00 */
[----:B-1----:R-:W-:Y:S05]  /*0370*/  CALL.REL.NOINC `($__internal_0_$__cuda_sm20_sqrt_rn_f32_slowpath) ;  /* 0x0000000000347944 */ /* 0x002fea0003c00000 */
[----:B------:R-:W-:Y:S05]  /*0380*/  BRA `(.L_x_3) ;  /* 0x0000000000107947 */ /* 0x000fea0003800000 */
.L_x_2:
[----:B-1----:R-:W-:Y:S01]  /*0390*/  FMUL.FTZ R7, R0, R3 ;  /* 0x0000000300077220 */ /* 0x002fe20000410000 */
[----:B------:R-:W-:-:S03]  /*03a0*/  FMUL.FTZ R3, R3, 0.5 ;  /* 0x3f00000003037820 */ /* 0x000fc60000410000 */
[----:B------:R-:W-:-:S04]  /*03b0*/  FFMA R0, -R7, R7, R0 ;  /* 0x0000000707007223 */ /* 0x000fc80000000100 */
[----:B------:R-:W-:-:S07]  /*03c0*/  FFMA R0, R0, R3, R7 ;  /* 0x0000000300007223 */ /* 0x000fce0000000007 */
.L_x_3:
[----:B------:R-:W-:Y:S05]  /*03d0*/  BSYNC.RECONVERGENT B0 ;  /* 0x0000000000007941 */ /* 0x000fea0003800200 */
.L_x_1:
[----:B------:R-:W0:Y:S01]  /*03e0*/  LDCU.64 UR6, c[0x0][0x388] ;  /* 0x00007100ff0677ac */ /* 0x000e220008000a00 */
[----:B------:R-:W-:Y:S02]  /*03f0*/  FSETP.GE.AND P0, PT, R0, 100, PT ;  /* 0x42c800000000780b */ /* 0x000fe40003f06000 */
[----:B0-----:R-:W-:-:S04]  /*0400*/  IADD3 R2, P1, PT, R5, UR6, RZ ;  /* 0x0000000605027c10 */ /* 0x001fc8000ff3e0ff */
[----:B------:R-:W-:Y:S02]  /*0410*/  LEA.HI.X.SX32 R3, R5, UR7, 0x1, P1 ;  /* 0x0000000705037c11 */ /* 0x000fe400088f0eff */
[----:B------:R-:W-:-:S05]  /*0420*/  SEL R5, RZ, 0xffffffff, !P0 ;  /* 0xffffffffff057807 */ /* 0x000fca0004000000 */
[----:B------:R-:W-:Y:S01]  /*0430*/  STG.E.U8 desc[UR4][R2.64], R5 ;  /* 0x0000000502007986 */ /* 0x000fe2000c101104 */
[----:B------:R-:W-:Y:S05]  /*0440*/  EXIT ;  /* 0x000000000000794d */ /* 0x000fea0003800000 */
        .weak           $__internal_0_$__cuda_sm20_sqrt_rn_f32_slowpath
        .type           $__internal_0_$__cuda_sm20_sqrt_rn_f32_slowpath,@function
        .size           $__internal_0_$__cuda_sm20_sqrt_rn_f32_slowpath,(.L_x_6 - $__internal_0_$__cuda_sm20_sqrt_rn_f32_slowpath)
$__internal_0_$__cuda_sm20_sqrt_rn_f32_slowpath:
[----:B------:R-:W-:-:S13]  /*0450*/  LOP3.LUT P0, RZ, R0, 0x7fffffff, RZ, 0xc0, !PT ;  /* 0x7fffffff00ff7812 */ /* 0x000fda000780c0ff */
[----:B------:R-:W-:Y:S01]  /*0460*/  @!P0 IMAD.MOV.U32 R2, RZ, RZ, R0 ;  /* 0x000000ffff028224 */ /* 0x000fe200078e0000 */
[----:B------:R-:W-:Y:S06]  /*0470*/  @!P0 BRA `(.L_x_4) ;  /* 0x0000000000408947 */ /* 0x000fec0003800000 */
[----:B------:R-:W-:-:S13]  /*0480*/  FSETP.GEU.FTZ.AND P0, PT, R0, RZ, PT ;  /* 0x000000ff0000720b */ /* 0x000fda0003f1e000 */
[----:B------:R-:W-:Y:S01]  /*0490*/  @!P0 MOV R2, 0x7fffffff ;  /* 0x7fffffff00028802 */ /* 0x000fe20000000f00 */
[----:B------:R-:W-:Y:S06]  /*04a0*/  @!P0 BRA `(.L_x_4) ;  /* 0x0000000000348947 */ /* 0x000fec0003800000 */
[----:B------:R-:W-:-:S13]  /*04b0*/  FSETP.GTU.FTZ.AND P0, PT, |R0|, +INF , PT ;  /* 0x7f8000000000780b */ /* 0x000fda0003f1c200 */
[----:B------:R-:W-:Y:S01]  /*04c0*/  @P0 FADD.FTZ R2, R0, 1 ;  /* 0x3f80000000020421 */ /* 0x000fe20000010000 */
[----:B------:R-:W-:Y:S06]  /*04d0*/  @P0 BRA `(.L_x_4) ;  /* 0x0000000000280947 */ /* 0x000fec0003800000 */
[----:B------:R-:W-:-:S13]  /*04e0*/  FSETP.NEU.FTZ.AND P0, PT, |R0|, +INF , PT ;  /* 0x7f8000000000780b */ /* 0x000fda0003f1d200 */
[----:B------:R-:W-:-:S04]  /*04f0*/  @P0 FFMA R3, R0, 1.84467440737095516160e+19, RZ ;  /* 0x5f80000000030823 */ /* 0x000fc800000000ff */
[----:B------:R-:W0:Y:S02]  /*0500*/  @P0 MUFU.RSQ R2, R3 ;  /* 0x0000000300020308 */ /* 0x000e240000001400 */
[----:B0-----:R-:W-:Y:S01]  /*0510*/  @P0 FMUL.FTZ R4, R3, R2 ;  /* 0x0000000203040220 */ /* 0x001fe20000410000 */
[----:B------:R-:W-:Y:S01]  /*0520*/  @P0 FMUL.FTZ R8, R2, 0.5 ;  /* 0x3f00000002080820 */ /* 0x000fe20000410000 */
[----:B------:R-:W-:Y:S02]  /*0530*/  @!P0 IMAD.MOV.U32 R2, RZ, RZ, R0 ;  /* 0x000000ffff028224 */ /* 0x000fe400078e0000 */
[----:B------:R-:W-:-:S04]  /*0540*/  @P0 FADD.FTZ R6, -R4, -RZ ;  /* 0x800000ff04060221 */ /* 0x000fc80000010100 */
[----:B------:R-:W-:-:S04]  /*0550*/  @P0 FFMA R7, R4, R6, R3 ;  /* 0x0000000604070223 */ /* 0x000fc80000000003 */
[----:B------:R-:W-:-:S04]  /*0560*/  @P0 FFMA R7, R7, R8, R4 ;  /* 0x0000000807070223 */ /* 0x000fc80000000004 */
[----:B------:R-:W-:-:S07]  /*0570*/  @P0 FMUL.FTZ R2, R7, 2.3283064365386962891e-10 ;  /* 0x2f80000007020820 */ /* 0x000fce0000410000 */
.L_x_4:
[----:B------:R-:W-:Y:S01]  /*0580*/  HFMA2 R3, -RZ, RZ, 0, 0 ;  /* 0x00000000ff037431 */ /* 0x000fe200000001ff */
[----:B------:R-:W-:Y:S01]  /*0590*/  MOV R0, R2 ;  /* 0x0000000200007202 */ /* 0x000fe20000000f00 */
[----:B------:R-:W-:-:S04]  /*05a0*/  IMAD.MOV.U32 R2, RZ, RZ, R9 ;  /* 0x000000ffff027224 */ /* 0x000fc800078e0009 */
[----:B------:R-:W-:Y:S05]  /*05b0*/  RET.REL.NODEC R2 `(_Z11sobelKernelPKhPhii) ;  /* 0xfffffff802907950 */ /* 0x000fea0003c3ffff */
.L_x_5:
        /* <DEDUP_REMOVED lines=12> */
.L_x_6:


//--------------------- .nv.shared.reserved.0     --------------------------
	.section	.nv.shared.reserved.0,"aw",@nobits
	.weak		__nv_reservedSMEM_offset_0_alias
	.size		__nv_reservedSMEM_offset_0_alias, 0, 64
	.other		__nv_reservedSMEM_offset_0_alias,@"STO_CUDA_RESERVED_SHARED STV_DEFAULT"
__nv_reservedSMEM_offset_0_alias:
	.zero		0
	.zero		64


//--------------------- .nv.constant0._Z10blueKernelPKhPhii --------------------------
	.section	.nv.constant0._Z10blueKernelPKhPhii,"a",@progbits
	.sectionflags	@""
	.align	4
.nv.constant0._Z10blueKernelPKhPhii:
	.zero		920


//--------------------- .nv.constant0._Z11sobelKernelPKhPhii --------------------------
	.section	.nv.constant0._Z11sobelKernelPKhPhii,"a",@progbits
	.sectionflags	@""
	.align	4
.nv.constant0._Z11sobelKernelPKhPhii:
	.zero		920


//--------------------- SYMBOLS --------------------------

	.type		.nv.reservedSmem.offset0,@object
	.size		.nv.reservedSmem.offset0,0x4
